//
// Generated by NVIDIA NVVM Compiler
//
// Compiler Build ID: CL-36424714
// Cuda compilation tools, release 13.0, V13.0.88
// Based on NVVM 20.0.0
//

.version 9.0
.target sm_100
.address_size 64

	// .globl	_Z10kernel_tmpiiddPdS_S_S_

.visible .entry _Z10kernel_tmpiiddPdS_S_S_(
	.param .u32 _Z10kernel_tmpiiddPdS_S_S__param_0,
	.param .u32 _Z10kernel_tmpiiddPdS_S_S__param_1,
	.param .f64 _Z10kernel_tmpiiddPdS_S_S__param_2,
	.param .f64 _Z10kernel_tmpiiddPdS_S_S__param_3,
	.param .u64 .ptr .align 1 _Z10kernel_tmpiiddPdS_S_S__param_4,
	.param .u64 .ptr .align 1 _Z10kernel_tmpiiddPdS_S_S__param_5,
	.param .u64 .ptr .align 1 _Z10kernel_tmpiiddPdS_S_S__param_6,
	.param .u64 .ptr .align 1 _Z10kernel_tmpiiddPdS_S_S__param_7
)
{
	.reg .pred 	%p<9>;
	.reg .b32 	%r<43>;
	.reg .b64 	%rd<22>;
	.reg .b64 	%fd<24>;

	ld.param.u32 	%r25, [_Z10kernel_tmpiiddPdS_S_S__param_0];
	ld.param.u32 	%r26, [_Z10kernel_tmpiiddPdS_S_S__param_1];
	ld.param.u64 	%rd5, [_Z10kernel_tmpiiddPdS_S_S__param_5];
	ld.param.u64 	%rd6, [_Z10kernel_tmpiiddPdS_S_S__param_6];
	ld.param.u64 	%rd4, [_Z10kernel_tmpiiddPdS_S_S__param_7];
	cvta.to.global.u64 	%rd1, %rd5;
	cvta.to.global.u64 	%rd2, %rd6;
	mov.u32 	%r27, %ntid.x;
	mov.u32 	%r28, %ctaid.x;
	mov.u32 	%r29, %tid.x;
	mad.lo.s32 	%r1, %r27, %r28, %r29;
	mov.u32 	%r30, %ntid.y;
	mov.u32 	%r31, %ctaid.y;
	mov.u32 	%r32, %tid.y;
	mad.lo.s32 	%r33, %r30, %r31, %r32;
	setp.ge.s32 	%p1, %r1, %r25;
	setp.ge.s32 	%p2, %r33, %r26;
	or.pred  	%p3, %p1, %p2;
	@%p3 bra 	$L__BB0_8;
	cvta.to.global.u64 	%rd7, %rd4;
	mul.lo.s32 	%r3, %r26, %r1;
	add.s32 	%r34, %r3, %r33;
	mul.wide.s32 	%rd8, %r34, 8;
	add.s64 	%rd3, %rd7, %rd8;
	mov.b64 	%rd9, 0;
	st.global.u64 	[%rd3], %rd9;
	setp.lt.s32 	%p4, %r1, 1;
	@%p4 bra 	$L__BB0_8;
	and.b32  	%r4, %r1, 3;
	setp.lt.u32 	%p5, %r1, 4;
	mov.b32 	%r39, 0;
	mov.f64 	%fd22, 0d0000000000000000;
	@%p5 bra 	$L__BB0_5;
	and.b32  	%r39, %r1, 2147483644;
	neg.s32 	%r38, %r39;
	shl.b32 	%r7, %r26, 2;
	mov.f64 	%fd22, 0d0000000000000000;
	mul.wide.s32 	%rd14, %r26, 8;
	mov.u32 	%r36, %r33;
	mov.u32 	%r37, %r3;
$L__BB0_4:
	mul.wide.s32 	%rd10, %r36, 8;
	add.s64 	%rd11, %rd2, %rd10;
	ld.global.f64 	%fd8, [%rd11];
	mul.wide.s32 	%rd12, %r37, 8;
	add.s64 	%rd13, %rd1, %rd12;
	ld.global.f64 	%fd9, [%rd13];
	fma.rn.f64 	%fd10, %fd8, %fd9, %fd22;
	st.global.f64 	[%rd3], %fd10;
	add.s64 	%rd15, %rd11, %rd14;
	ld.global.f64 	%fd11, [%rd15];
	ld.global.f64 	%fd12, [%rd13+8];
	fma.rn.f64 	%fd13, %fd11, %fd12, %fd10;
	st.global.f64 	[%rd3], %fd13;
	add.s64 	%rd16, %rd15, %rd14;
	ld.global.f64 	%fd14, [%rd16];
	ld.global.f64 	%fd15, [%rd13+16];
	fma.rn.f64 	%fd16, %fd14, %fd15, %fd13;
	st.global.f64 	[%rd3], %fd16;
	add.s64 	%rd17, %rd16, %rd14;
	ld.global.f64 	%fd17, [%rd17];
	ld.global.f64 	%fd18, [%rd13+24];
	fma.rn.f64 	%fd22, %fd17, %fd18, %fd16;
	st.global.f64 	[%rd3], %fd22;
	add.s32 	%r38, %r38, 4;
	add.s32 	%r37, %r37, 4;
	add.s32 	%r36, %r36, %r7;
	setp.ne.s32 	%p6, %r38, 0;
	@%p6 bra 	$L__BB0_4;
$L__BB0_5:
	setp.eq.s32 	%p7, %r4, 0;
	@%p7 bra 	$L__BB0_8;
	add.s32 	%r42, %r39, %r3;
	mad.lo.s32 	%r41, %r39, %r26, %r33;
	neg.s32 	%r40, %r4;
$L__BB0_7:
	.pragma "nounroll";
	mul.wide.s32 	%rd18, %r42, 8;
	add.s64 	%rd19, %rd1, %rd18;
	mul.wide.s32 	%rd20, %r41, 8;
	add.s64 	%rd21, %rd2, %rd20;
	ld.global.f64 	%fd19, [%rd21];
	ld.global.f64 	%fd20, [%rd19];
	fma.rn.f64 	%fd22, %fd19, %fd20, %fd22;
	st.global.f64 	[%rd3], %fd22;
	add.s32 	%r42, %r42, 1;
	add.s32 	%r41, %r41, %r26;
	add.s32 	%r40, %r40, 1;
	setp.ne.s32 	%p8, %r40, 0;
	@%p8 bra 	$L__BB0_7;
$L__BB0_8:
	ret;

}
	// .globl	_Z8kernel_CiiddPdS_S_S_
.visible .entry _Z8kernel_CiiddPdS_S_S_(
	.param .u32 _Z8kernel_CiiddPdS_S_S__param_0,
	.param .u32 _Z8kernel_CiiddPdS_S_S__param_1,
	.param .f64 _Z8kernel_CiiddPdS_S_S__param_2,
	.param .f64 _Z8kernel_CiiddPdS_S_S__param_3,
	.param .u64 .ptr .align 1 _Z8kernel_CiiddPdS_S_S__param_4,
	.param .u64 .ptr .align 1 _Z8kernel_CiiddPdS_S_S__param_5,
	.param .u64 .ptr .align 1 _Z8kernel_CiiddPdS_S_S__param_6,
	.param .u64 .ptr .align 1 _Z8kernel_CiiddPdS_S_S__param_7
)
{
	.reg .pred 	%p<4>;
	.reg .b32 	%r<16>;
	.reg .b64 	%rd<15>;
	.reg .b64 	%fd<11>;

	ld.param.u32 	%r4, [_Z8kernel_CiiddPdS_S_S__param_0];
	ld.param.u32 	%r5, [_Z8kernel_CiiddPdS_S_S__param_1];
	ld.param.f64 	%fd1, [_Z8kernel_CiiddPdS_S_S__param_2];
	ld.param.f64 	%fd2, [_Z8kernel_CiiddPdS_S_S__param_3];
	ld.param.u64 	%rd1, [_Z8kernel_CiiddPdS_S_S__param_4];
	ld.param.u64 	%rd2, [_Z8kernel_CiiddPdS_S_S__param_5];
	ld.param.u64 	%rd3, [_Z8kernel_CiiddPdS_S_S__param_6];
	ld.param.u64 	%rd4, [_Z8kernel_CiiddPdS_S_S__param_7];
	mov.u32 	%r6, %ntid.x;
	mov.u32 	%r7, %ctaid.x;
	mov.u32 	%r8, %tid.x;
	mad.lo.s32 	%r1, %r6, %r7, %r8;
	mov.u32 	%r9, %ntid.y;
	mov.u32 	%r10, %ctaid.y;
	mov.u32 	%r11, %tid.y;
	mad.lo.s32 	%r12, %r9, %r10, %r11;
	setp.ge.s32 	%p1, %r1, %r4;
	setp.ge.s32 	%p2, %r12, %r5;
	or.pred  	%p3, %p1, %p2;
	@%p3 bra 	$L__BB1_2;
	cvta.to.global.u64 	%rd5, %rd1;
	cvta.to.global.u64 	%rd6, %rd3;
	cvta.to.global.u64 	%rd7, %rd2;
	cvta.to.global.u64 	%rd8, %rd4;
	mul.lo.s32 	%r13, %r5, %r1;
	add.s32 	%r14, %r13, %r12;
	mul.wide.s32 	%rd9, %r14, 8;
	add.s64 	%rd10, %rd5, %rd9;
	ld.global.f64 	%fd3, [%rd10];
	add.s64 	%rd11, %rd6, %rd9;
	ld.global.f64 	%fd4, [%rd11];
	mul.f64 	%fd5, %fd1, %fd4;
	add.s32 	%r15, %r13, %r1;
	mul.wide.s32 	%rd12, %r15, 8;
	add.s64 	%rd13, %rd7, %rd12;
	ld.global.f64 	%fd6, [%rd13];
	mul.f64 	%fd7, %fd5, %fd6;
	fma.rn.f64 	%fd8, %fd2, %fd3, %fd7;
	add.s64 	%rd14, %rd8, %rd9;
	ld.global.f64 	%fd9, [%rd14];
	fma.rn.f64 	%fd10, %fd1, %fd9, %fd8;
	st.global.f64 	[%rd10], %fd10;
$L__BB1_2:
	ret;

}
	// .globl	_Z10kernel_sumiiddPdS_S_S_
.visible .entry _Z10kernel_sumiiddPdS_S_S_(
	.param .u32 _Z10kernel_sumiiddPdS_S_S__param_0,
	.param .u32 _Z10kernel_sumiiddPdS_S_S__param_1,
	.param .f64 _Z10kernel_sumiiddPdS_S_S__param_2,
	.param .f64 _Z10kernel_sumiiddPdS_S_S__param_3,
	.param .u64 .ptr .align 1 _Z10kernel_sumiiddPdS_S_S__param_4,
	.param .u64 .ptr .align 1 _Z10kernel_sumiiddPdS_S_S__param_5,
	.param .u64 .ptr .align 1 _Z10kernel_sumiiddPdS_S_S__param_6,
	.param .u64 .ptr .align 1 _Z10kernel_sumiiddPdS_S_S__param_7
)
{
	.reg .pred 	%p<10>;
	.reg .b32 	%r<57>;
	.reg .b64 	%rd<24>;
	.reg .b64 	%fd<29>;

	ld.param.u32 	%r31, [_Z10kernel_sumiiddPdS_S_S__param_0];
	ld.param.u32 	%r32, [_Z10kernel_sumiiddPdS_S_S__param_1];
	ld.param.f64 	%fd7, [_Z10kernel_sumiiddPdS_S_S__param_2];
	ld.param.u64 	%rd4, [_Z10kernel_sumiiddPdS_S_S__param_4];
	ld.param.u64 	%rd5, [_Z10kernel_sumiiddPdS_S_S__param_5];
	ld.param.u64 	%rd6, [_Z10kernel_sumiiddPdS_S_S__param_6];
	cvta.to.global.u64 	%rd1, %rd5;
	cvta.to.global.u64 	%rd2, %rd6;
	mov.u32 	%r33, %ntid.x;
	mov.u32 	%r34, %ctaid.x;
	mul.lo.s32 	%r1, %r33, %r34;
	mov.u32 	%r2, %tid.x;
	add.s32 	%r35, %r1, %r2;
	mov.u32 	%r36, %ntid.y;
	mov.u32 	%r37, %ctaid.y;
	mov.u32 	%r38, %tid.y;
	mad.lo.s32 	%r39, %r36, %r37, %r38;
	add.s32 	%r40, %r31, -1;
	setp.ge.s32 	%p1, %r35, %r40;
	setp.ge.s32 	%p2, %r39, %r32;
	or.pred  	%p3, %p1, %p2;
	add.s32 	%r56, %r35, 1;
	setp.ge.s32 	%p4, %r56, %r31;
	or.pred  	%p5, %p3, %p4;
	@%p5 bra 	$L__BB2_8;
	cvta.to.global.u64 	%rd7, %rd4;
	mad.lo.s32 	%r41, %r32, %r35, %r39;
	mul.wide.s32 	%rd8, %r41, 8;
	add.s64 	%rd3, %rd7, %rd8;
	ld.global.f64 	%fd26, [%rd3];
	not.b32 	%r42, %r1;
	add.s32 	%r43, %r31, %r42;
	sub.s32 	%r44, %r43, %r2;
	and.b32  	%r6, %r44, 3;
	setp.eq.s32 	%p6, %r6, 0;
	@%p6 bra 	$L__BB2_5;
	mul.lo.s32 	%r45, %r32, %r56;
	add.s32 	%r51, %r35, %r45;
	add.s32 	%r50, %r39, %r45;
	neg.s32 	%r49, %r6;
	mov.u32 	%r52, %r35;
$L__BB2_3:
	.pragma "nounroll";
	mul.wide.s32 	%rd9, %r50, 8;
	add.s64 	%rd10, %rd2, %rd9;
	ld.global.f64 	%fd8, [%rd10];
	mul.f64 	%fd9, %fd7, %fd8;
	mul.wide.s32 	%rd11, %r51, 8;
	add.s64 	%rd12, %rd1, %rd11;
	ld.global.f64 	%fd10, [%rd12];
	fma.rn.f64 	%fd26, %fd9, %fd10, %fd26;
	st.global.f64 	[%rd3], %fd26;
	add.s32 	%r52, %r52, 1;
	add.s32 	%r51, %r51, %r32;
	add.s32 	%r50, %r50, %r32;
	add.s32 	%r49, %r49, 1;
	setp.ne.s32 	%p7, %r49, 0;
	@%p7 bra 	$L__BB2_3;
	add.s32 	%r56, %r52, 1;
$L__BB2_5:
	sub.s32 	%r46, %r31, %r35;
	add.s32 	%r47, %r46, -2;
	setp.lt.u32 	%p8, %r47, 3;
	@%p8 bra 	$L__BB2_8;
	mul.lo.s32 	%r48, %r56, %r32;
	add.s32 	%r55, %r35, %r48;
	shl.b32 	%r21, %r32, 2;
	add.s32 	%r54, %r39, %r48;
	mul.wide.s32 	%rd17, %r32, 8;
$L__BB2_7:
	mul.wide.s32 	%rd13, %r54, 8;
	add.s64 	%rd14, %rd2, %rd13;
	ld.global.f64 	%fd11, [%rd14];
	mul.f64 	%fd12, %fd7, %fd11;
	mul.wide.s32 	%rd15, %r55, 8;
	add.s64 	%rd16, %rd1, %rd15;
	ld.global.f64 	%fd13, [%rd16];
	fma.rn.f64 	%fd14, %fd12, %fd13, %fd26;
	st.global.f64 	[%rd3], %fd14;
	add.s64 	%rd18, %rd14, %rd17;
	ld.global.f64 	%fd15, [%rd18];
	mul.f64 	%fd16, %fd7, %fd15;
	add.s64 	%rd19, %rd16, %rd17;
	ld.global.f64 	%fd17, [%rd19];
	fma.rn.f64 	%fd18, %fd16, %fd17, %fd14;
	st.global.f64 	[%rd3], %fd18;
	add.s64 	%rd20, %rd18, %rd17;
	ld.global.f64 	%fd19, [%rd20];
	mul.f64 	%fd20, %fd7, %fd19;
	add.s64 	%rd21, %rd19, %rd17;
	ld.global.f64 	%fd21, [%rd21];
	fma.rn.f64 	%fd22, %fd20, %fd21, %fd18;
	st.global.f64 	[%rd3], %fd22;
	add.s64 	%rd22, %rd20, %rd17;
	ld.global.f64 	%fd23, [%rd22];
	mul.f64 	%fd24, %fd7, %fd23;
	add.s64 	%rd23, %rd21, %rd17;
	ld.global.f64 	%fd25, [%rd23];
	fma.rn.f64 	%fd26, %fd24, %fd25, %fd22;
	st.global.f64 	[%rd3], %fd26;
	add.s32 	%r56, %r56, 4;
	add.s32 	%r55, %r55, %r21;
	add.s32 	%r54, %r54, %r21;
	setp.lt.s32 	%p9, %r56, %r31;
	@%p9 bra 	$L__BB2_7;
$L__BB2_8:
	ret;

}


// ===== COMPILED SASS (sm_100) =====

	.target	sm_100

	.elftype	@"ET_EXEC"


//--------------------- .note.nv.tkinfo           --------------------------
	.section	.note.nv.tkinfo,"",@"SHT_NOTE"
	.sectionflags	@"SHF_NOTE_NV_TKINFO"
	.tkinfo
        /*0018*/ 	.word	0x00000002
        /*0030*/ 	.string	""
        /*0030*/ 	.string	"ptxas"
        /*0030*/ 	.string	"Cuda compilation tools, release 13.0, V13.0.88"
        /*0030*/ 	.string	"Build cuda_13.0.r13.0/compiler.36424714_0"
        /*0030*/ 	.string	"-arch sm_100 -m 64 "



//--------------------- .note.nv.cuinfo           --------------------------
	.section	.note.nv.cuinfo,"",@"SHT_NOTE"
	.sectionflags	@"SHF_NOTE_NV_CUINFO"
        /*0018*/ 	.short	0x0002
        /*001a*/ 	.short	0x0064
        /*001c*/ 	.short	0x0082
	.zero		2


//--------------------- .nv.info                  --------------------------
	.section	.nv.info,"",@"SHT_CUDA_INFO"
	.align	4


	//----- nvinfo : EIATTR_REGCOUNT
	.align		4
        /*0000*/ 	.byte	0x04, 0x2f
        /*0002*/ 	.short	(.L_1 - .L_0)
	.align		4
.L_0:
        /*0004*/ 	.word	index@(_Z10kernel_tmpiiddPdS_S_S_)
        /*0008*/ 	.word	0x0000001c


	//----- nvinfo : EIATTR_FRAME_SIZE
	.align		4
.L_1:
        /*000c*/ 	.byte	0x04, 0x11
        /*000e*/ 	.short	(.L_3 - .L_2)
	.align		4
.L_2:
        /*0010*/ 	.word	index@(_Z10kernel_tmpiiddPdS_S_S_)
        /*0014*/ 	.word	0x00000000


	//----- nvinfo : EIATTR_REGCOUNT
	.align		4
.L_3:
        /*0018*/ 	.byte	0x04, 0x2f
        /*001a*/ 	.short	(.L_5 - .L_4)
	.align		4
.L_4:
        /*001c*/ 	.word	index@(_Z8kernel_CiiddPdS_S_S_)
        /*0020*/ 	.word	0x00000012


	//----- nvinfo : EIATTR_FRAME_SIZE
	.align		4
.L_5:
        /*0024*/ 	.byte	0x04, 0x11
        /*0026*/ 	.short	(.L_7 - .L_6)
	.align		4
.L_6:
        /*0028*/ 	.word	index@(_Z8kernel_CiiddPdS_S_S_)
        /*002c*/ 	.word	0x00000000


	//----- nvinfo : EIATTR_REGCOUNT
	.align		4
.L_7:
        /*0030*/ 	.byte	0x04, 0x2f
        /*0032*/ 	.short	(.L_9 - .L_8)
	.align		4
.L_8:
        /*0034*/ 	.word	index@(_Z10kernel_sumiiddPdS_S_S_)
        /*0038*/ 	.word	0x0000001c


	//----- nvinfo : EIATTR_FRAME_SIZE
	.align		4
.L_9:
        /*003c*/ 	.byte	0x04, 0x11
        /*003e*/ 	.short	(.L_11 - .L_10)
	.align		4
.L_10:
        /*0040*/ 	.word	index@(_Z10kernel_sumiiddPdS_S_S_)
        /*0044*/ 	.word	0x00000000


	//----- nvinfo : EIATTR_MIN_STACK_SIZE
	.align		4
.L_11:
        /*0048*/ 	.byte	0x04, 0x12
        /*004a*/ 	.short	(.L_13 - .L_12)
	.align		4
.L_12:
        /*004c*/ 	.word	index@(_Z10kernel_sumiiddPdS_S_S_)
        /*0050*/ 	.word	0x00000000


	//----- nvinfo : EIATTR_MIN_STACK_SIZE
	.align		4
.L_13:
        /*0054*/ 	.byte	0x04, 0x12
        /*0056*/ 	.short	(.L_15 - .L_14)
	.align		4
.L_14:
        /*0058*/ 	.word	index@(_Z8kernel_CiiddPdS_S_S_)
        /*005c*/ 	.word	0x00000000


	//----- nvinfo : EIATTR_MIN_STACK_SIZE
	.align		4
.L_15:
        /*0060*/ 	.byte	0x04, 0x12
        /*0062*/ 	.short	(.L_17 - .L_16)
	.align		4
.L_16:
        /*0064*/ 	.word	index@(_Z10kernel_tmpiiddPdS_S_S_)
        /*0068*/ 	.word	0x00000000
.L_17:


//--------------------- .nv.compat                --------------------------
	.section	.nv.compat,"",@"SHT_CUDA_COMPAT_INFO"
	.align	4
        /*0000*/ 	.byte	0x02, 0x09, 0x00, 0x00, 0x02, 0x02, 0x01, 0x00, 0x02, 0x05, 0x05, 0x00, 0x03, 0x07, 0x01, 0x01
        /*0010*/ 	.byte	0x02, 0x03, 0x00, 0x00, 0x02, 0x06, 0x01, 0x00, 0x04, 0x0b, 0x08, 0x00, 0x01, 0x00, 0x00, 0x00
        /*0020*/ 	.byte	0x00, 0x00, 0x00, 0x00


//--------------------- .nv.info._Z10kernel_sumiiddPdS_S_S_ --------------------------
	.section	.nv.info._Z10kernel_sumiiddPdS_S_S_,"",@"SHT_CUDA_INFO"
	.sectionflags	@""
	.align	4


	//----- nvinfo : EIATTR_CUDA_API_VERSION
	.align		4
        /*0000*/ 	.byte	0x04, 0x37
        /*0002*/ 	.short	(.L_19 - .L_18)
.L_18:
        /*0004*/ 	.word	0x00000082


	//----- nvinfo : EIATTR_KPARAM_INFO
	.align		4
.L_19:
        /*0008*/ 	.byte	0x04, 0x17
        /*000a*/ 	.short	(.L_21 - .L_20)
.L_20:
        /*000c*/ 	.word	0x00000000
        /*0010*/ 	.short	0x0007
        /*0012*/ 	.short	0x0030
        /*0014*/ 	.byte	0x00, 0xf5, 0x21, 0x00


	//----- nvinfo : EIATTR_KPARAM_INFO
	.align		4
.L_21:
        /*0018*/ 	.byte	0x04, 0x17
        /*001a*/ 	.short	(.L_23 - .L_22)
.L_22:
        /*001c*/ 	.word	0x00000000
        /*0020*/ 	.short	0x0006
        /*0022*/ 	.short	0x0028
        /*0024*/ 	.byte	0x00, 0xf5, 0x21, 0x00


	//----- nvinfo : EIATTR_KPARAM_INFO
	.align		4
.L_23:
        /*0028*/ 	.byte	0x04, 0x17
        /*002a*/ 	.short	(.L_25 - .L_24)
.L_24:
        /*002c*/ 	.word	0x00000000
        /*0030*/ 	.short	0x0005
        /*0032*/ 	.short	0x0020
        /*0034*/ 	.byte	0x00, 0xf5, 0x21, 0x00


	//----- nvinfo : EIATTR_KPARAM_INFO
	.align		4
.L_25:
        /*0038*/ 	.byte	0x04, 0x17
        /*003a*/ 	.short	(.L_27 - .L_26)
.L_26:
        /*003c*/ 	.word	0x00000000
        /*0040*/ 	.short	0x0004
        /*0042*/ 	.short	0x0018
        /*0044*/ 	.byte	0x00, 0xf5, 0x21, 0x00


	//----- nvinfo : EIATTR_KPARAM_INFO
	.align		4
.L_27:
        /*0048*/ 	.byte	0x04, 0x17
        /*004a*/ 	.short	(.L_29 - .L_28)
.L_28:
        /*004c*/ 	.word	0x00000000
        /*0050*/ 	.short	0x0003
        /*0052*/ 	.short	0x0010
        /*0054*/ 	.byte	0x00, 0xf0, 0x21, 0x00


	//----- nvinfo : EIATTR_KPARAM_INFO
	.align		4
.L_29:
        /*0058*/ 	.byte	0x04, 0x17
        /*005a*/ 	.short	(.L_31 - .L_30)
.L_30:
        /*005c*/ 	.word	0x00000000
        /*0060*/ 	.short	0x0002
        /*0062*/ 	.short	0x0008
        /*0064*/ 	.byte	0x00, 0xf0, 0x21, 0x00


	//----- nvinfo : EIATTR_KPARAM_INFO
	.align		4
.L_31:
        /*0068*/ 	.byte	0x04, 0x17
        /*006a*/ 	.short	(.L_33 - .L_32)
.L_32:
        /*006c*/ 	.word	0x00000000
        /*0070*/ 	.short	0x0001
        /*0072*/ 	.short	0x0004
        /*0074*/ 	.byte	0x00, 0xf0, 0x11, 0x00


	//----- nvinfo : EIATTR_KPARAM_INFO
	.align		4
.L_33:
        /*0078*/ 	.byte	0x04, 0x17
        /*007a*/ 	.short	(.L_35 - .L_34)
.L_34:
        /*007c*/ 	.word	0x00000000
        /*0080*/ 	.short	0x0000
        /*0082*/ 	.short	0x0000
        /*0084*/ 	.byte	0x00, 0xf0, 0x11, 0x00


	//----- nvinfo : EIATTR_SPARSE_MMA_MASK
	.align		4
.L_35:
        /*0088*/ 	.byte	0x03, 0x50
        /*008a*/ 	.short	0x0000


	//----- nvinfo : EIATTR_MAXREG_COUNT
	.align		4
        /*008c*/ 	.byte	0x03, 0x1b
        /*008e*/ 	.short	0x00ff


	//----- nvinfo : EIATTR_MERCURY_ISA_VERSION
	.align		4
        /*0090*/ 	.byte	0x03, 0x5f
        /*0092*/ 	.short	0x0101


	//----- nvinfo : EIATTR_VRC_CTA_INIT_COUNT
	.align		4
        /*0094*/ 	.byte	0x02, 0x4a
	.zero		1
	.zero		1


	//----- nvinfo : EIATTR_EXIT_INSTR_OFFSETS
	.align		4
        /*0098*/ 	.byte	0x04, 0x1c
        /*009a*/ 	.short	(.L_37 - .L_36)


	//   ....[0]....
.L_36:
        /*009c*/ 	.word	0x00000100


	//   ....[1]....
        /*00a0*/ 	.word	0x00000360


	//   ....[2]....
        /*00a4*/ 	.word	0x000005d0


	//----- nvinfo : EIATTR_CRS_STACK_SIZE
	.align		4
.L_37:
        /*00a8*/ 	.byte	0x04, 0x1e
        /*00aa*/ 	.short	(.L_39 - .L_38)
.L_38:
        /*00ac*/ 	.word	0x00000000


	//----- nvinfo : EIATTR_CBANK_PARAM_SIZE
	.align		4
.L_39:
        /*00b0*/ 	.byte	0x03, 0x19
        /*00b2*/ 	.short	0x0038


	//----- nvinfo : EIATTR_PARAM_CBANK
	.align		4
        /*00b4*/ 	.byte	0x04, 0x0a
        /*00b6*/ 	.short	(.L_41 - .L_40)
	.align		4
.L_40:
        /*00b8*/ 	.word	index@(.nv.constant0._Z10kernel_sumiiddPdS_S_S_)
        /*00bc*/ 	.short	0x0380
        /*00be*/ 	.short	0x0038


	//----- nvinfo : EIATTR_SW_WAR
	.align		4
.L_41:
        /*00c0*/ 	.byte	0x04, 0x36
        /*00c2*/ 	.short	(.L_43 - .L_42)
.L_42:
        /*00c4*/ 	.word	0x00000008
.L_43:


//--------------------- .nv.info._Z8kernel_CiiddPdS_S_S_ --------------------------
	.section	.nv.info._Z8kernel_CiiddPdS_S_S_,"",@"SHT_CUDA_INFO"
	.sectionflags	@""
	.align	4


	//----- nvinfo : EIATTR_CUDA_API_VERSION
	.align		4
        /*0000*/ 	.byte	0x04, 0x37
        /*0002*/ 	.short	(.L_45 - .L_44)
.L_44:
        /*0004*/ 	.word	0x00000082


	//----- nvinfo : EIATTR_KPARAM_INFO
	.align		4
.L_45:
        /*0008*/ 	.byte	0x04, 0x17
        /*000a*/ 	.short	(.L_47 - .L_46)
.L_46:
        /*000c*/ 	.word	0x00000000
        /*0010*/ 	.short	0x0007
        /*0012*/ 	.short	0x0030
        /*0014*/ 	.byte	0x00, 0xf5, 0x21, 0x00


	//----- nvinfo : EIATTR_KPARAM_INFO
	.align		4
.L_47:
        /*0018*/ 	.byte	0x04, 0x17
        /*001a*/ 	.short	(.L_49 - .L_48)
.L_48:
        /*001c*/ 	.word	0x00000000
        /*0020*/ 	.short	0x0006
        /*0022*/ 	.short	0x0028
        /*0024*/ 	.byte	0x00, 0xf5, 0x21, 0x00


	//----- nvinfo : EIATTR_KPARAM_INFO
	.align		4
.L_49:
        /*0028*/ 	.byte	0x04, 0x17
        /*002a*/ 	.short	(.L_51 - .L_50)
.L_50:
        /*002c*/ 	.word	0x00000000
        /*0030*/ 	.short	0x0005
        /*0032*/ 	.short	0x0020
        /*0034*/ 	.byte	0x00, 0xf5, 0x21, 0x00


	//----- nvinfo : EIATTR_KPARAM_INFO
	.align		4
.L_51:
        /*0038*/ 	.byte	0x04, 0x17
        /*003a*/ 	.short	(.L_53 - .L_52)
.L_52:
        /*003c*/ 	.word	0x00000000
        /*0040*/ 	.short	0x0004
        /*0042*/ 	.short	0x0018
        /*0044*/ 	.byte	0x00, 0xf5, 0x21, 0x00


	//----- nvinfo : EIATTR_KPARAM_INFO
	.align		4
.L_53:
        /*0048*/ 	.byte	0x04, 0x17
        /*004a*/ 	.short	(.L_55 - .L_54)
.L_54:
        /*004c*/ 	.word	0x00000000
        /*0050*/ 	.short	0x0003
        /*0052*/ 	.short	0x0010
        /*0054*/ 	.byte	0x00, 0xf0, 0x21, 0x00


	//----- nvinfo : EIATTR_KPARAM_INFO
	.align		4
.L_55:
        /*0058*/ 	.byte	0x04, 0x17
        /*005a*/ 	.short	(.L_57 - .L_56)
.L_56:
        /*005c*/ 	.word	0x00000000
        /*0060*/ 	.short	0x0002
        /*0062*/ 	.short	0x0008
        /*0064*/ 	.byte	0x00, 0xf0, 0x21, 0x00


	//----- nvinfo : EIATTR_KPARAM_INFO
	.align		4
.L_57:
        /*0068*/ 	.byte	0x04, 0x17
        /*006a*/ 	.short	(.L_59 - .L_58)
.L_58:
        /*006c*/ 	.word	0x00000000
        /*0070*/ 	.short	0x0001
        /*0072*/ 	.short	0x0004
        /*0074*/ 	.byte	0x00, 0xf0, 0x11, 0x00


	//----- nvinfo : EIATTR_KPARAM_INFO
	.align		4
.L_59:
        /*0078*/ 	.byte	0x04, 0x17
        /*007a*/ 	.short	(.L_61 - .L_60)
.L_60:
        /*007c*/ 	.word	0x00000000
        /*0080*/ 	.short	0x0000
        /*0082*/ 	.short	0x0000
        /*0084*/ 	.byte	0x00, 0xf0, 0x11, 0x00


	//----- nvinfo : EIATTR_SPARSE_MMA_MASK
	.align		4
.L_61:
        /*0088*/ 	.byte	0x03, 0x50
        /*008a*/ 	.short	0x0000


	//----- nvinfo : EIATTR_MAXREG_COUNT
	.align		4
        /*008c*/ 	.byte	0x03, 0x1b
        /*008e*/ 	.short	0x00ff


	//----- nvinfo : EIATTR_MERCURY_ISA_VERSION
	.align		4
        /*0090*/ 	.byte	0x03, 0x5f
        /*0092*/ 	.short	0x0101


	//----- nvinfo : EIATTR_VRC_CTA_INIT_COUNT
	.align		4
        /*0094*/ 	.byte	0x02, 0x4a
	.zero		1
	.zero		1


	//----- nvinfo : EIATTR_EXIT_INSTR_OFFSETS
	.align		4
        /*0098*/ 	.byte	0x04, 0x1c
        /*009a*/ 	.short	(.L_63 - .L_62)


	//   ....[0]....
.L_62:
        /*009c*/ 	.word	0x000000c0


	//   ....[1]....
        /*00a0*/ 	.word	0x00000230


	//----- nvinfo : EIATTR_CBANK_PARAM_SIZE
	.align		4
.L_63:
        /*00a4*/ 	.byte	0x03, 0x19
        /*00a6*/ 	.short	0x0038


	//----- nvinfo : EIATTR_PARAM_CBANK
	.align		4
        /*00a8*/ 	.byte	0x04, 0x0a
        /*00aa*/ 	.short	(.L_65 - .L_64)
	.align		4
.L_64:
        /*00ac*/ 	.word	index@(.nv.constant0._Z8kernel_CiiddPdS_S_S_)
        /*00b0*/ 	.short	0x0380
        /*00b2*/ 	.short	0x0038


	//----- nvinfo : EIATTR_SW_WAR
	.align		4
.L_65:
        /*00b4*/ 	.byte	0x04, 0x36
        /*00b6*/ 	.short	(.L_67 - .L_66)
.L_66:
        /*00b8*/ 	.word	0x00000008
.L_67:


//--------------------- .nv.info._Z10kernel_tmpiiddPdS_S_S_ --------------------------
	.section	.nv.info._Z10kernel_tmpiiddPdS_S_S_,"",@"SHT_CUDA_INFO"
	.sectionflags	@""
	.align	4


	//----- nvinfo : EIATTR_CUDA_API_VERSION
	.align		4
        /*0000*/ 	.byte	0x04, 0x37
        /*0002*/ 	.short	(.L_69 - .L_68)
.L_68:
        /*0004*/ 	.word	0x00000082


	//----- nvinfo : EIATTR_KPARAM_INFO
	.align		4
.L_69:
        /*0008*/ 	.byte	0x04, 0x17
        /*000a*/ 	.short	(.L_71 - .L_70)
.L_70:
        /*000c*/ 	.word	0x00000000
        /*0010*/ 	.short	0x0007
        /*0012*/ 	.short	0x0030
        /*0014*/ 	.byte	0x00, 0xf5, 0x21, 0x00


	//----- nvinfo : EIATTR_KPARAM_INFO
	.align		4
.L_71:
        /*0018*/ 	.byte	0x04, 0x17
        /*001a*/ 	.short	(.L_73 - .L_72)
.L_72:
        /*001c*/ 	.word	0x00000000
        /*0020*/ 	.short	0x0006
        /*0022*/ 	.short	0x0028
        /*0024*/ 	.byte	0x00, 0xf5, 0x21, 0x00


	//----- nvinfo : EIATTR_KPARAM_INFO
	.align		4
.L_73:
        /*0028*/ 	.byte	0x04, 0x17
        /*002a*/ 	.short	(.L_75 - .L_74)
.L_74:
        /*002c*/ 	.word	0x00000000
        /*0030*/ 	.short	0x0005
        /*0032*/ 	.short	0x0020
        /*0034*/ 	.byte	0x00, 0xf5, 0x21, 0x00


	//----- nvinfo : EIATTR_KPARAM_INFO
	.align		4
.L_75:
        /*0038*/ 	.byte	0x04, 0x17
        /*003a*/ 	.short	(.L_77 - .L_76)
.L_76:
        /*003c*/ 	.word	0x00000000
        /*0040*/ 	.short	0x0004
        /*0042*/ 	.short	0x0018
        /*0044*/ 	.byte	0x00, 0xf5, 0x21, 0x00


	//----- nvinfo : EIATTR_KPARAM_INFO
	.align		4
.L_77:
        /*0048*/ 	.byte	0x04, 0x17
        /*004a*/ 	.short	(.L_79 - .L_78)
.L_78:
        /*004c*/ 	.word	0x00000000
        /*0050*/ 	.short	0x0003
        /*0052*/ 	.short	0x0010
        /*0054*/ 	.byte	0x00, 0xf0, 0x21, 0x00


	//----- nvinfo : EIATTR_KPARAM_INFO
	.align		4
.L_79:
        /*0058*/ 	.byte	0x04, 0x17
        /*005a*/ 	.short	(.L_81 - .L_80)
.L_80:
        /*005c*/ 	.word	0x00000000
        /*0060*/ 	.short	0x0002
        /*0062*/ 	.short	0x0008
        /*0064*/ 	.byte	0x00, 0xf0, 0x21, 0x00


	//----- nvinfo : EIATTR_KPARAM_INFO
	.align		4
.L_81:
        /*0068*/ 	.byte	0x04, 0x17
        /*006a*/ 	.short	(.L_83 - .L_82)
.L_82:
        /*006c*/ 	.word	0x00000000
        /*0070*/ 	.short	0x0001
        /*0072*/ 	.short	0x0004
        /*0074*/ 	.byte	0x00, 0xf0, 0x11, 0x00


	//----- nvinfo : EIATTR_KPARAM_INFO
	.align		4
.L_83:
        /*0078*/ 	.byte	0x04, 0x17
        /*007a*/ 	.short	(.L_85 - .L_84)
.L_84:
        /*007c*/ 	.word	0x00000000
        /*0080*/ 	.short	0x0000
        /*0082*/ 	.short	0x0000
        /*0084*/ 	.byte	0x00, 0xf0, 0x11, 0x00


	//----- nvinfo : EIATTR_SPARSE_MMA_MASK
	.align		4
.L_85:
        /*0088*/ 	.byte	0x03, 0x50
        /*008a*/ 	.short	0x0000


	//----- nvinfo : EIATTR_MAXREG_COUNT
	.align		4
        /*008c*/ 	.byte	0x03, 0x1b
        /*008e*/ 	.short	0x00ff


	//----- nvinfo : EIATTR_MERCURY_ISA_VERSION
	.align		4
        /*0090*/ 	.byte	0x03, 0x5f
        /*0092*/ 	.short	0x0101


	//----- nvinfo : EIATTR_VRC_CTA_INIT_COUNT
	.align		4
        /*0094*/ 	.byte	0x02, 0x4a
	.zero		1
	.zero		1


	//----- nvinfo : EIATTR_EXIT_INSTR_OFFSETS
	.align		4
        /*0098*/ 	.byte	0x04, 0x1c
        /*009a*/ 	.short	(.L_87 - .L_86)


	//   ....[0]....
.L_86:
        /*009c*/ 	.word	0x000000c0


	//   ....[1]....
        /*00a0*/ 	.word	0x00000140


	//   ....[2]....
        /*00a4*/ 	.word	0x000003e0


	//   ....[3]....
        /*00a8*/ 	.word	0x000004f0


	//----- nvinfo : EIATTR_CRS_STACK_SIZE
	.align		4
.L_87:
        /*00ac*/ 	.byte	0x04, 0x1e
        /*00ae*/ 	.short	(.L_89 - .L_88)
.L_88:
        /*00b0*/ 	.word	0x00000000


	//----- nvinfo : EIATTR_CBANK_PARAM_SIZE
	.align		4
.L_89:
        /*00b4*/ 	.byte	0x03, 0x19
        /*00b6*/ 	.short	0x0038


	//----- nvinfo : EIATTR_PARAM_CBANK
	.align		4
        /*00b8*/ 	.byte	0x04, 0x0a
        /*00ba*/ 	.short	(.L_91 - .L_90)
	.align		4
.L_90:
        /*00bc*/ 	.word	index@(.nv.constant0._Z10kernel_tmpiiddPdS_S_S_)
        /*00c0*/ 	.short	0x0380
        /*00c2*/ 	.short	0x0038


	//----- nvinfo : EIATTR_SW_WAR
	.align		4
.L_91:
        /*00c4*/ 	.byte	0x04, 0x36
        /*00c6*/ 	.short	(.L_93 - .L_92)
.L_92:
        /*00c8*/ 	.word	0x00000008
.L_93:


//--------------------- .nv.callgraph             --------------------------
	.section	.nv.callgraph,"",@"SHT_CUDA_CALLGRAPH"
	.align	4
	.sectionentsize	8
	.align		4
        /*0000*/ 	.word	0x00000000
	.align		4
        /*0004*/ 	.word	0xffffffff
	.align		4
        /*0008*/ 	.word	0x00000000
	.align		4
        /*000c*/ 	.word	0xfffffffe
	.align		4
        /*0010*/ 	.word	0x00000000
	.align		4
        /*0014*/ 	.word	0xfffffffd
	.align		4
        /*0018*/ 	.word	0x00000000
	.align		4
        /*001c*/ 	.word	0xfffffffc


//--------------------- .text._Z10kernel_sumiiddPdS_S_S_ --------------------------
	.section	.text._Z10kernel_sumiiddPdS_S_S_,"ax",@progbits
	.align	128
        .global         _Z10kernel_sumiiddPdS_S_S_
        .type           _Z10kernel_sumiiddPdS_S_S_,@function
        .size           _Z10kernel_sumiiddPdS_S_S_,(.L_x_12 - _Z10kernel_sumiiddPdS_S_S_)
        .other          _Z10kernel_sumiiddPdS_S_S_,@"STO_CUDA_ENTRY STV_DEFAULT"
_Z10kernel_sumiiddPdS_S_S_:
.text._Z10kernel_sumiiddPdS_S_S_:
[----:B------:R-:W-:Y:S01]  /*0000*/  LDC R1, c[0x0][0x37c] ;  /* 0x0000df00ff017b82 */ /* 0x000fe20000000800 */
[----:B------:R-:W0:Y:S07]  /*0010*/  S2R R10, SR_CTAID.Y ;  /* 0x00000000000a7919 */ /* 0x000e2e0000002600 */
[----:B------:R-:W1:Y:S01]  /*0020*/  S2UR UR5, SR_CTAID.X ;  /* 0x00000000000579c3 */ /* 0x000e620000002500 */
[----:B------:R-:W1:Y:S01]  /*0030*/  LDCU UR4, c[0x0][0x360] ;  /* 0x00006c00ff0477ac */ /* 0x000e620008000800 */
[----:B------:R-:W0:Y:S01]  /*0040*/  S2R R5, SR_TID.Y ;  /* 0x0000000000057919 */ /* 0x000e220000002200 */
[----:B------:R-:W0:Y:S01]  /*0050*/  LDCU UR6, c[0x0][0x364] ;  /* 0x00006c80ff0677ac */ /* 0x000e220008000800 */
[----:B------:R-:W2:Y:S04]  /*0060*/  S2R R13, SR_TID.X ;  /* 0x00000000000d7919 */ /* 0x000ea80000002100 */
[----:B------:R-:W3:Y:S01]  /*0070*/  LDC.64 R2, c[0x0][0x380] ;  /* 0x0000e000ff027b82 */ /* 0x000ee20000000a00 */
[----:B-1----:R-:W-:Y:S01]  /*0080*/  UIMAD UR4, UR4, UR5, URZ ;  /* 0x00000005040472a4 */ /* 0x002fe2000f8e02ff */
[----:B---3--:R-:W-:Y:S01]  /*0090*/  IADD3 R0, PT, PT, R2, -0x1, RZ ;  /* 0xffffffff02007810 */ /* 0x008fe20007ffe0ff */
[----:B0-----:R-:W-:-:S04]  /*00a0*/  IMAD R10, R10, UR6, R5 ;  /* 0x000000060a0a7c24 */ /* 0x001fc8000f8e0205 */
[----:B--2---:R-:W-:Y:S02]  /*00b0*/  IADD3 R9, PT, PT, R13, UR4, RZ ;  /* 0x000000040d097c10 */ /* 0x004fe4000fffe0ff */
[----:B------:R-:W-:Y:S02]  /*00c0*/  ISETP.GE.AND P0, PT, R10, R3, PT ;  /* 0x000000030a00720c */ /* 0x000fe40003f06270 */
[C---:B------:R-:W-:Y:S02]  /*00d0*/  IADD3 R11, PT, PT, R9.reuse, 0x1, RZ ;  /* 0x00000001090b7810 */ /* 0x040fe40007ffe0ff */
[----:B------:R-:W-:-:S04]  /*00e0*/  ISETP.GE.OR P0, PT, R9, R0, P0 ;  /* 0x000000000900720c */ /* 0x000fc80000706670 */
[----:B------:R-:W-:-:S13]  /*00f0*/  ISETP.GE.OR P0, PT, R11, R2, P0 ;  /* 0x000000020b00720c */ /* 0x000fda0000706670 */
[----:B------:R-:W-:Y:S05]  /*0100*/  @P0 EXIT ;  /* 0x000000000000094d */ /* 0x000fea0003800000 */
[----:B------:R-:W0:Y:S01]  /*0110*/  LDC.64 R4, c[0x0][0x398] ;  /* 0x0000e600ff047b82 */ /* 0x000e220000000a00 */
[----:B------:R-:W1:Y:S01]  /*0120*/  LDCU.64 UR6, c[0x0][0x358] ;  /* 0x00006b00ff0677ac */ /* 0x000e620008000a00 */
[----:B------:R-:W-:Y:S01]  /*0130*/  IMAD R7, R9, R3, R10 ;  /* 0x0000000309077224 */ /* 0x000fe200078e020a */
[----:B------:R-:W-:Y:S01]  /*0140*/  ULOP3.LUT UR4, URZ, UR4, URZ, 0x33, !UPT ;  /* 0x00000004ff047292 */ /* 0x000fe2000f8e33ff */
[----:B------:R-:W2:Y:S02]  /*0150*/  LDCU.64 UR8, c[0x0][0x388] ;  /* 0x00007100ff0877ac */ /* 0x000ea40008000a00 */
[----:B0-----:R-:W-:-:S05]  /*0160*/  IMAD.WIDE R4, R7, 0x8, R4 ;  /* 0x0000000807047825 */ /* 0x001fca00078e0204 */
[----:B-1----:R0:W5:Y:S01]  /*0170*/  LDG.E.64 R6, desc[UR6][R4.64] ;  /* 0x0000000604067981 */ /* 0x002162000c1e1b00 */
[----:B------:R-:W-:Y:S01]  /*0180*/  IADD3 R0, PT, PT, -R13, UR4, R2 ;  /* 0x000000040d007c10 */ /* 0x000fe2000fffe102 */
[----:B------:R-:W-:Y:S03]  /*0190*/  BSSY.RECONVERGENT B0, `(.L_x_0) ;  /* 0x000001a000007945 */ /* 0x000fe60003800200 */
[----:B------:R-:W-:Y:S01]  /*01a0*/  LOP3.LUT P0, R8, R0, 0x3, RZ, 0xc0, !PT ;  /* 0x0000000300087812 */ /* 0x000fe2000780c0ff */
[----:B------:R-:W-:-:S12]  /*01b0*/  IMAD.MOV.U32 R0, RZ, RZ, R11 ;  /* 0x000000ffff007224 */ /* 0x000fd800078e000b */
[----:B0-2---:R-:W-:Y:S05]  /*01c0*/  @!P0 BRA `(.L_x_1) ;  /* 0x0000000000588947 */ /* 0x005fea0003800000 */
[----:B------:R-:W0:Y:S01]  /*01d0*/  LDC.64 R14, c[0x0][0x3a0] ;  /* 0x0000e800ff0e7b82 */ /* 0x000e220000000a00 */
[----:B------:R-:W-:Y:S01]  /*01e0*/  IADD3 R11, PT, PT, -R8, RZ, RZ ;  /* 0x000000ff080b7210 */ /* 0x000fe20007ffe1ff */
[----:B------:R-:W-:Y:S01]  /*01f0*/  BSSY.RECONVERGENT B1, `(.L_x_2) ;  /* 0x0000012000017945 */ /* 0x000fe20003800200 */
[C---:B------:R-:W-:Y:S01]  /*0200*/  IMAD R8, R0.reuse, R3, R9 ;  /* 0x0000000300087224 */ /* 0x040fe200078e0209 */
[----:B------:R-:W-:Y:S01]  /*0210*/  MOV R22, R9 ;  /* 0x0000000900167202 */ /* 0x000fe20000000f00 */
[----:B------:R-:W-:-:S03]  /*0220*/  IMAD R0, R0, R3, R10 ;  /* 0x0000000300007224 */ /* 0x000fc600078e020a */
[----:B------:R-:W1:Y:S04]  /*0230*/  LDC.64 R12, c[0x0][0x3a8] ;  /* 0x0000ea00ff0c7b82 */ /* 0x000e680000000a00 */
.L_x_3:
[----:B-1----:R-:W-:-:S04]  /*0240*/  IMAD.WIDE R16, R0, 0x8, R12 ;  /* 0x0000000800107825 */ /* 0x002fc800078e020c */
[----:B0-----:R-:W-:Y:S02]  /*0250*/  IMAD.WIDE R20, R8, 0x8, R14 ;  /* 0x0000000808147825 */ /* 0x001fe400078e020e */
[----:B--2---:R-:W2:Y:S04]  /*0260*/  LDG.E.64 R16, desc[UR6][R16.64] ;  /* 0x0000000610107981 */ /* 0x004ea8000c1e1b00 */
[----:B------:R-:W3:Y:S01]  /*0270*/  LDG.E.64 R20, desc[UR6][R20.64] ;  /* 0x0000000614147981 */ /* 0x000ee2000c1e1b00 */
[----:B------:R-:W-:Y:S01]  /*0280*/  VIADD R11, R11, 0x1 ;  /* 0x000000010b0b7836 */ /* 0x000fe20000000000 */
[----:B------:R-:W-:Y:S02]  /*0290*/  IADD3 R22, PT, PT, R22, 0x1, RZ ;  /* 0x0000000116167810 */ /* 0x000fe40007ffe0ff */
[----:B------:R-:W-:-:S02]  /*02a0*/  IADD3 R8, PT, PT, R8, R3, RZ ;  /* 0x0000000308087210 */ /* 0x000fc40007ffe0ff */
[----:B------:R-:W-:Y:S02]  /*02b0*/  ISETP.NE.AND P0, PT, R11, RZ, PT ;  /* 0x000000ff0b00720c */ /* 0x000fe40003f05270 */
[----:B------:R-:W-:Y:S01]  /*02c0*/  IADD3 R0, PT, PT, R0, R3, RZ ;  /* 0x0000000300007210 */ /* 0x000fe20007ffe0ff */
[----:B--2---:R-:W-:-:S08]  /*02d0*/  DMUL R18, R16, UR8 ;  /* 0x0000000810127c28 */ /* 0x004fd00008000000 */
[----:B---3-5:R-:W-:-:S07]  /*02e0*/  DFMA R6, R18, R20, R6 ;  /* 0x000000141206722b */ /* 0x028fce0000000006 */
[----:B------:R2:W-:Y:S01]  /*02f0*/  STG.E.64 desc[UR6][R4.64], R6 ;  /* 0x0000000604007986 */ /* 0x0005e2000c101b06 */
[----:B------:R-:W-:Y:S05]  /*0300*/  @P0 BRA `(.L_x_3) ;  /* 0xfffffffc00cc0947 */ /* 0x000fea000383ffff */
[----:B------:R-:W-:Y:S05]  /*0310*/  BSYNC.RECONVERGENT B1 ;  /* 0x0000000000017941 */ /* 0x000fea0003800200 */
.L_x_2:
[----:B------:R-:W-:-:S07]  /*0320*/  VIADD R0, R22, 0x1 ;  /* 0x0000000116007836 */ /* 0x000fce0000000000 */
.L_x_1:
[----:B------:R-:W-:Y:S05]  /*0330*/  BSYNC.RECONVERGENT B0 ;  /* 0x0000000000007941 */ /* 0x000fea0003800200 */
.L_x_0:
[----:B------:R-:W-:-:S04]  /*0340*/  IADD3 R8, PT, PT, -R9, -0x2, R2 ;  /* 0xfffffffe09087810 */ /* 0x000fc80007ffe102 */
[----:B------:R-:W-:-:S13]  /*0350*/  ISETP.GE.U32.AND P0, PT, R8, 0x3, PT ;  /* 0x000000030800780c */ /* 0x000fda0003f06070 */
[----:B------:R-:W-:Y:S05]  /*0360*/  @!P0 EXIT ;  /* 0x000000000000894d */ /* 0x000fea0003800000 */
[CC--:B------:R-:W-:Y:S01]  /*0370*/  IMAD R8, R0.reuse, R3.reuse, R9 ;  /* 0x0000000300087224 */ /* 0x0c0fe200078e0209 */
[----:B------:R-:W0:Y:S01]  /*0380*/  LDCU.64 UR4, c[0x0][0x388] ;  /* 0x00007100ff0477ac */ /* 0x000e220008000a00 */
[----:B------:R-:W-:-:S07]  /*0390*/  IMAD R10, R0, R3, R10 ;  /* 0x00000003000a7224 */ /* 0x000fce00078e020a */
.L_x_4:
[----:B-1----:R-:W1:Y:S08]  /*03a0*/  LDC.64 R12, c[0x0][0x3a8] ;  /* 0x0000ea00ff0c7b82 */ /* 0x002e700000000a00 */
[----:B------:R-:W3:Y:S01]  /*03b0*/  LDC.64 R16, c[0x0][0x3a0] ;  /* 0x0000e800ff107b82 */ /* 0x000ee20000000a00 */
[----:B-1----:R-:W-:-:S05]  /*03c0*/  IMAD.WIDE R12, R10, 0x8, R12 ;  /* 0x000000080a0c7825 */ /* 0x002fca00078e020c */
[----:B------:R-:W0:Y:S01]  /*03d0*/  LDG.E.64 R14, desc[UR6][R12.64] ;  /* 0x000000060c0e7981 */ /* 0x000e22000c1e1b00 */
[----:B---3--:R-:W-:-:S05]  /*03e0*/  IMAD.WIDE R16, R8, 0x8, R16 ;  /* 0x0000000808107825 */ /* 0x008fca00078e0210 */
[----:B------:R-:W3:Y:S01]  /*03f0*/  LDG.E.64 R18, desc[UR6][R16.64] ;  /* 0x0000000610127981 */ /* 0x000ee2000c1e1b00 */
[----:B------:R-:W-:Y:S01]  /*0400*/  IMAD.WIDE R20, R3, 0x8, R16 ;  /* 0x0000000803147825 */ /* 0x000fe200078e0210 */
[----:B0-----:R-:W-:-:S08]  /*0410*/  DMUL R14, R14, UR4 ;  /* 0x000000040e0e7c28 */ /* 0x001fd00008000000 */
[----:B---3-5:R-:W-:Y:S01]  /*0420*/  DFMA R14, R14, R18, R6 ;  /* 0x000000120e0e722b */ /* 0x028fe20000000006 */
[----:B--2---:R-:W-:-:S06]  /*0430*/  IMAD.WIDE R6, R3, 0x8, R12 ;  /* 0x0000000803067825 */ /* 0x004fcc00078e020c */
[----:B------:R0:W-:Y:S04]  /*0440*/  STG.E.64 desc[UR6][R4.64], R14 ;  /* 0x0000000e04007986 */ /* 0x0001e8000c101b06 */
[----:B------:R-:W2:Y:S04]  /*0450*/  LDG.E.64 R18, desc[UR6][R6.64] ;  /* 0x0000000606127981 */ /* 0x000ea8000c1e1b00 */
[----:B------:R-:W3:Y:S01]  /*0460*/  LDG.E.64 R22, desc[UR6][R20.64] ;  /* 0x0000000614167981 */ /* 0x000ee2000c1e1b00 */
[----:B------:R-:W-:Y:S01]  /*0470*/  IMAD.WIDE R12, R3, 0x8, R6 ;  /* 0x00000008030c7825 */ /* 0x000fe200078e0206 */
[----:B--2---:R-:W-:-:S08]  /*0480*/  DMUL R18, R18, UR4 ;  /* 0x0000000412127c28 */ /* 0x004fd00008000000 */
[----:B---3--:R-:W-:Y:S01]  /*0490*/  DFMA R18, R18, R22, R14 ;  /* 0x000000161212722b */ /* 0x008fe2000000000e */
[----:B------:R-:W-:-:S06]  /*04a0*/  IMAD.WIDE R22, R3, 0x8, R20 ;  /* 0x0000000803167825 */ /* 0x000fcc00078e0214 */
[----:B------:R1:W-:Y:S04]  /*04b0*/  STG.E.64 desc[UR6][R4.64], R18 ;  /* 0x0000001204007986 */ /* 0x0003e8000c101b06 */
[----:B------:R-:W2:Y:S04]  /*04c0*/  LDG.E.64 R16, desc[UR6][R12.64] ;  /* 0x000000060c107981 */ /* 0x000ea8000c1e1b00 */
[----:B------:R-:W3:Y:S01]  /*04d0*/  LDG.E.64 R24, desc[UR6][R22.64] ;  /* 0x0000000616187981 */ /* 0x000ee2000c1e1b00 */
[----:B0-----:R-:W-:-:S04]  /*04e0*/  IMAD.WIDE R14, R3, 0x8, R12 ;  /* 0x00000008030e7825 */ /* 0x001fc800078e020c */
[----:B------:R-:W-:Y:S01]  /*04f0*/  IMAD.WIDE R20, R3, 0x8, R22 ;  /* 0x0000000803147825 */ /* 0x000fe200078e0216 */
[----:B--2---:R-:W-:-:S08]  /*0500*/  DMUL R16, R16, UR4 ;  /* 0x0000000410107c28 */ /* 0x004fd00008000000 */
[----:B---3--:R-:W-:-:S07]  /*0510*/  DFMA R16, R16, R24, R18 ;  /* 0x000000181010722b */ /* 0x008fce0000000012 */
[----:B------:R1:W-:Y:S04]  /*0520*/  STG.E.64 desc[UR6][R4.64], R16 ;  /* 0x0000001004007986 */ /* 0x0003e8000c101b06 */
[----:B------:R-:W2:Y:S04]  /*0530*/  LDG.E.64 R14, desc[UR6][R14.64] ;  /* 0x000000060e0e7981 */ /* 0x000ea8000c1e1b00 */
[----:B------:R-:W3:Y:S01]  /*0540*/  LDG.E.64 R20, desc[UR6][R20.64] ;  /* 0x0000000614147981 */ /* 0x000ee2000c1e1b00 */
[----:B------:R-:W-:Y:S02]  /*0550*/  IADD3 R0, PT, PT, R0, 0x4, RZ ;  /* 0x0000000400007810 */ /* 0x000fe40007ffe0ff */
[----:B------:R-:W-:-:S02]  /*0560*/  LEA R10, R3, R10, 0x2 ;  /* 0x0000000a030a7211 */ /* 0x000fc400078e10ff */
[----:B------:R-:W-:Y:S02]  /*0570*/  ISETP.GE.AND P0, PT, R0, R2, PT ;  /* 0x000000020000720c */ /* 0x000fe40003f06270 */
[----:B------:R-:W-:Y:S01]  /*0580*/  LEA R8, R3, R8, 0x2 ;  /* 0x0000000803087211 */ /* 0x000fe200078e10ff */
[----:B--2---:R-:W-:-:S08]  /*0590*/  DMUL R6, R14, UR4 ;  /* 0x000000040e067c28 */ /* 0x004fd00008000000 */
[----:B---3--:R-:W-:-:S07]  /*05a0*/  DFMA R6, R6, R20, R16 ;  /* 0x000000140606722b */ /* 0x008fce0000000010 */
[----:B------:R1:W-:Y:S01]  /*05b0*/  STG.E.64 desc[UR6][R4.64], R6 ;  /* 0x0000000604007986 */ /* 0x0003e2000c101b06 */
[----:B------:R-:W-:Y:S05]  /*05c0*/  @!P0 BRA `(.L_x_4) ;  /* 0xfffffffc00748947 */ /* 0x000fea000383ffff */
[----:B------:R-:W-:Y:S05]  /*05d0*/  EXIT ;  /* 0x000000000000794d */ /* 0x000fea0003800000 */
.L_x_5:
[----:B------:R-:W-:-:S00]  /*05e0*/  BRA `(.L_x_5) ;  /* 0xfffffffc00fc7947 */ /* 0x000fc0000383ffff */
[----:B------:R-:W-:-:S00]  /*05f0*/  NOP ;  /* 0x0000000000007918 */ /* 0x000fc00000000000 */
        /* <DEDUP_REMOVED lines=8> */
.L_x_12:


//--------------------- .text._Z8kernel_CiiddPdS_S_S_ --------------------------
	.section	.text._Z8kernel_CiiddPdS_S_S_,"ax",@progbits
	.align	128
        .global         _Z8kernel_CiiddPdS_S_S_
        .type           _Z8kernel_CiiddPdS_S_S_,@function
        .size           _Z8kernel_CiiddPdS_S_S_,(.L_x_13 - _Z8kernel_CiiddPdS_S_S_)
        .other          _Z8kernel_CiiddPdS_S_S_,@"STO_CUDA_ENTRY STV_DEFAULT"
_Z8kernel_CiiddPdS_S_S_:
.text._Z8kernel_CiiddPdS_S_S_:
[----:B------:R-:W-:Y:S01]  /*0000*/  LDC R1, c[0x0][0x37c] ;  /* 0x0000df00ff017b82 */ /* 0x000fe20000000800 */
[----:B------:R-:W0:Y:S01]  /*0010*/  S2R R5, SR_CTAID.Y ;  /* 0x0000000000057919 */ /* 0x000e220000002600 */
[----:B------:R-:W1:Y:S01]  /*0020*/  LDCU UR4, c[0x0][0x360] ;  /* 0x00006c00ff0477ac */ /* 0x000e620008000800 */
[----:B------:R-:W0:Y:S01]  /*0030*/  S2R R2, SR_TID.Y ;  /* 0x0000000000027919 */ /* 0x000e220000002200 */
[----:B------:R-:W0:Y:S01]  /*0040*/  LDCU UR5, c[0x0][0x364] ;  /* 0x00006c80ff0577ac */ /* 0x000e220008000800 */
[----:B------:R-:W1:Y:S01]  /*0050*/  S2R R0, SR_CTAID.X ;  /* 0x0000000000007919 */ /* 0x000e620000002500 */
[----:B------:R-:W2:Y:S01]  /*0060*/  LDCU.64 UR6, c[0x0][0x380] ;  /* 0x00007000ff0677ac */ /* 0x000ea20008000a00 */
[----:B------:R-:W1:Y:S01]  /*0070*/  S2R R3, SR_TID.X ;  /* 0x0000000000037919 */ /* 0x000e620000002100 */
[----:B0-----:R-:W-:-:S05]  /*0080*/  IMAD R5, R5, UR5, R2 ;  /* 0x0000000505057c24 */ /* 0x001fca000f8e0202 */
[----:B--2---:R-:W-:Y:S01]  /*0090*/  ISETP.GE.AND P0, PT, R5, UR7, PT ;  /* 0x0000000705007c0c */ /* 0x004fe2000bf06270 */
[----:B-1----:R-:W-:-:S05]  /*00a0*/  IMAD R0, R0, UR4, R3 ;  /* 0x0000000400007c24 */ /* 0x002fca000f8e0203 */
[----:B------:R-:W-:-:S13]  /*00b0*/  ISETP.GE.OR P0, PT, R0, UR6, P0 ;  /* 0x0000000600007c0c */ /* 0x000fda0008706670 */
[----:B------:R-:W-:Y:S05]  /*00c0*/  @P0 EXIT ;  /* 0x000000000000094d */ /* 0x000fea0003800000 */
[----:B------:R-:W0:Y:S01]  /*00d0*/  LDC.64 R6, c[0x0][0x3a8] ;  /* 0x0000ea00ff067b82 */ /* 0x000e220000000a00 */
[----:B------:R-:W1:Y:S01]  /*00e0*/  LDCU.64 UR4, c[0x0][0x358] ;  /* 0x00006b00ff0477ac */ /* 0x000e620008000a00 */
[C---:B------:R-:W-:Y:S02]  /*00f0*/  IMAD R9, R0.reuse, UR7, R5 ;  /* 0x0000000700097c24 */ /* 0x040fe4000f8e0205 */
[----:B------:R-:W-:Y:S01]  /*0100*/  IMAD R5, R0, UR7, R0 ;  /* 0x0000000700057c24 */ /* 0x000fe2000f8e0200 */
[----:B------:R-:W2:Y:S03]  /*0110*/  LDCU.64 UR8, c[0x0][0x388] ;  /* 0x00007100ff0877ac */ /* 0x000ea60008000a00 */
[----:B------:R-:W3:Y:S08]  /*0120*/  LDC.64 R10, c[0x0][0x3a0] ;  /* 0x0000e800ff0a7b82 */ /* 0x000ef00000000a00 */
[----:B------:R-:W4:Y:S08]  /*0130*/  LDC.64 R2, c[0x0][0x398] ;  /* 0x0000e600ff027b82 */ /* 0x000f300000000a00 */
[----:B------:R-:W5:Y:S01]  /*0140*/  LDC.64 R12, c[0x0][0x3b0] ;  /* 0x0000ec00ff0c7b82 */ /* 0x000f620000000a00 */
[----:B0-----:R-:W-:-:S06]  /*0150*/  IMAD.WIDE R6, R9, 0x8, R6 ;  /* 0x0000000809067825 */ /* 0x001fcc00078e0206 */
[----:B-1----:R-:W2:Y:S01]  /*0160*/  LDG.E.64 R6, desc[UR4][R6.64] ;  /* 0x0000000406067981 */ /* 0x002ea2000c1e1b00 */
[----:B---3--:R-:W-:Y:S01]  /*0170*/  IMAD.WIDE R10, R5, 0x8, R10 ;  /* 0x00000008050a7825 */ /* 0x008fe200078e020a */
[----:B------:R-:W0:Y:S05]  /*0180*/  LDC.64 R14, c[0x0][0x390] ;  /* 0x0000e400ff0e7b82 */ /* 0x000e2a0000000a00 */
[----:B------:R-:W3:Y:S01]  /*0190*/  LDG.E.64 R10, desc[UR4][R10.64] ;  /* 0x000000040a0a7981 */ /* 0x000ee2000c1e1b00 */
[----:B----4-:R-:W-:-:S05]  /*01a0*/  IMAD.WIDE R2, R9, 0x8, R2 ;  /* 0x0000000809027825 */ /* 0x010fca00078e0202 */
[----:B------:R-:W0:Y:S01]  /*01b0*/  LDG.E.64 R4, desc[UR4][R2.64] ;  /* 0x0000000402047981 */ /* 0x000e22000c1e1b00 */
[----:B-----5:R-:W-:-:S06]  /*01c0*/  IMAD.WIDE R12, R9, 0x8, R12 ;  /* 0x00000008090c7825 */ /* 0x020fcc00078e020c */
[----:B------:R-:W4:Y:S01]  /*01d0*/  LDG.E.64 R12, desc[UR4][R12.64] ;  /* 0x000000040c0c7981 */ /* 0x000f22000c1e1b00 */
[----:B--2---:R-:W-:-:S08]  /*01e0*/  DMUL R8, R6, UR8 ;  /* 0x0000000806087c28 */ /* 0x004fd00008000000 */
[----:B---3--:R-:W-:-:S08]  /*01f0*/  DMUL R8, R8, R10 ;  /* 0x0000000a08087228 */ /* 0x008fd00000000000 */
[----:B0-----:R-:W-:-:S08]  /*0200*/  DFMA R4, R4, R14, R8 ;  /* 0x0000000e0404722b */ /* 0x001fd00000000008 */
[----:B----4-:R-:W-:-:S07]  /*0210*/  DFMA R4, R12, UR8, R4 ;  /* 0x000000080c047c2b */ /* 0x010fce0008000004 */
[----:B------:R-:W-:Y:S01]  /*0220*/  STG.E.64 desc[UR4][R2.64], R4 ;  /* 0x0000000402007986 */ /* 0x000fe2000c101b04 */
[----:B------:R-:W-:Y:S05]  /*0230*/  EXIT ;  /* 0x000000000000794d */ /* 0x000fea0003800000 */
.L_x_6:
        /* <DEDUP_REMOVED lines=12> */
.L_x_13:


//--------------------- .text._Z10kernel_tmpiiddPdS_S_S_ --------------------------
	.section	.text._Z10kernel_tmpiiddPdS_S_S_,"ax",@progbits
	.align	128
        .global         _Z10kernel_tmpiiddPdS_S_S_
        .type           _Z10kernel_tmpiiddPdS_S_S_,@function
        .size           _Z10kernel_tmpiiddPdS_S_S_,(.L_x_14 - _Z10kernel_tmpiiddPdS_S_S_)
        .other          _Z10kernel_tmpiiddPdS_S_S_,@"STO_CUDA_ENTRY STV_DEFAULT"
_Z10kernel_tmpiiddPdS_S_S_:
.text._Z10kernel_tmpiiddPdS_S_S_:
[----:B------:R-:W-:Y:S01]  /*0000*/  LDC R1, c[0x0][0x37c] ;  /* 0x0000df00ff017b82 */ /* 0x000fe20000000800 */
[----:B------:R-:W0:Y:S01]  /*0010*/  S2R R8, SR_CTAID.Y ;  /* 0x0000000000087919 */ /* 0x000e220000002600 */
[----:B------:R-:W1:Y:S06]  /*0020*/  LDCU UR4, c[0x0][0x360] ;  /* 0x00006c00ff0477ac */ /* 0x000e6c0008000800 */
[----:B------:R-:W2:Y:S01]  /*0030*/  LDC.64 R2, c[0x0][0x380] ;  /* 0x0000e000ff027b82 */ /* 0x000ea20000000a00 */
[----:B------:R-:W0:Y:S01]  /*0040*/  S2R R7, SR_TID.Y ;  /* 0x0000000000077919 */ /* 0x000e220000002200 */
[----:B------:R-:W0:Y:S01]  /*0050*/  LDCU UR5, c[0x0][0x364] ;  /* 0x00006c80ff0577ac */ /* 0x000e220008000800 */
[----:B------:R-:W1:Y:S01]  /*0060*/  S2R R6, SR_CTAID.X ;  /* 0x0000000000067919 */ /* 0x000e620000002500 */
[----:B------:R-:W1:Y:S01]  /*0070*/  S2R R5, SR_TID.X ;  /* 0x0000000000057919 */ /* 0x000e620000002100 */
[----:B0-----:R-:W-:-:S05]  /*0080*/  IMAD R8, R8, UR5, R7 ;  /* 0x0000000508087c24 */ /* 0x001fca000f8e0207 */
[----:B--2---:R-:W-:Y:S01]  /*0090*/  ISETP.GE.AND P0, PT, R8, R3, PT ;  /* 0x000000030800720c */ /* 0x004fe20003f06270 */
[----:B-1----:R-:W-:-:S05]  /*00a0*/  IMAD R6, R6, UR4, R5 ;  /* 0x0000000406067c24 */ /* 0x002fca000f8e0205 */
[----:B------:R-:W-:-:S13]  /*00b0*/  ISETP.GE.OR P0, PT, R6, R2, P0 ;  /* 0x000000020600720c */ /* 0x000fda0000706670 */
[----:B------:R-:W-:Y:S05]  /*00c0*/  @P0 EXIT ;  /* 0x000000000000094d */ /* 0x000fea0003800000 */
[----:B------:R-:W0:Y:S01]  /*00d0*/  LDC.64 R4, c[0x0][0x3b0] ;  /* 0x0000ec00ff047b82 */ /* 0x000e220000000a00 */
[----:B------:R-:W1:Y:S01]  /*00e0*/  LDCU.64 UR4, c[0x0][0x358] ;  /* 0x00006b00ff0477ac */ /* 0x000e620008000a00 */
[C---:B------:R-:W-:Y:S01]  /*00f0*/  IMAD R9, R6.reuse, R3, RZ ;  /* 0x0000000306097224 */ /* 0x040fe200078e02ff */
[----:B------:R-:W-:-:S04]  /*0100*/  ISETP.GE.AND P0, PT, R6, 0x1, PT ;  /* 0x000000010600780c */ /* 0x000fc80003f06270 */
[----:B------:R-:W-:-:S05]  /*0110*/  IADD3 R7, PT, PT, R8, R9, RZ ;  /* 0x0000000908077210 */ /* 0x000fca0007ffe0ff */
[----:B0-----:R-:W-:-:S05]  /*0120*/  IMAD.WIDE R4, R7, 0x8, R4 ;  /* 0x0000000807047825 */ /* 0x001fca00078e0204 */
[----:B-1----:R0:W-:Y:S01]  /*0130*/  STG.E.64 desc[UR4][R4.64], RZ ;  /* 0x000000ff04007986 */ /* 0x0021e2000c101b04 */
[----:B------:R-:W-:Y:S05]  /*0140*/  @!P0 EXIT ;  /* 0x000000000000894d */ /* 0x000fea0003800000 */
[C---:B------:R-:W-:Y:S01]  /*0150*/  ISETP.GE.U32.AND P1, PT, R6.reuse, 0x4, PT ;  /* 0x000000040600780c */ /* 0x040fe20003f26070 */
[----:B------:R-:W-:Y:S01]  /*0160*/  BSSY.RECONVERGENT B0, `(.L_x_7) ;  /* 0x0000027000007945 */ /* 0x000fe20003800200 */
[----:B------:R-:W-:Y:S01]  /*0170*/  LOP3.LUT R2, R6, 0x3, RZ, 0xc0, !PT ;  /* 0x0000000306027812 */ /* 0x000fe200078ec0ff */
[----:B------:R-:W-:Y:S01]  /*0180*/  HFMA2 R0, -RZ, RZ, 0, 0 ;  /* 0x00000000ff007431 */ /* 0x000fe200000001ff */
[----:B------:R-:W-:Y:S02]  /*0190*/  CS2R R10, SRZ ;  /* 0x00000000000a7805 */ /* 0x000fe4000001ff00 */
[----:B------:R-:W-:-:S07]  /*01a0*/  ISETP.NE.AND P0, PT, R2, RZ, PT ;  /* 0x000000ff0200720c */ /* 0x000fce0003f05270 */
[----:B------:R-:W-:Y:S06]  /*01b0*/  @!P1 BRA `(.L_x_8) ;  /* 0x0000000000849947 */ /* 0x000fec0003800000 */
[----:B------:R-:W-:Y:S01]  /*01c0*/  LOP3.LUT R0, R6, 0x7ffffffc, RZ, 0xc0, !PT ;  /* 0x7ffffffc06007812 */ /* 0x000fe200078ec0ff */
[----:B------:R-:W-:Y:S01]  /*01d0*/  IMAD.MOV.U32 R14, RZ, RZ, R8 ;  /* 0x000000ffff0e7224 */ /* 0x000fe200078e0008 */
[----:B------:R-:W-:Y:S02]  /*01e0*/  MOV R13, R9 ;  /* 0x00000009000d7202 */ /* 0x000fe40000000f00 */
[----:B------:R-:W-:Y:S01]  /*01f0*/  CS2R R10, SRZ ;  /* 0x00000000000a7805 */ /* 0x000fe2000001ff00 */
[----:B------:R-:W-:-:S07]  /*0200*/  IMAD.MOV R12, RZ, RZ, -R0 ;  /* 0x000000ffff0c7224 */ /* 0x000fce00078e0a00 */
.L_x_9:
[----:B-1----:R-:W1:Y:S08]  /*0210*/  LDC.64 R16, c[0x0][0x3a8] ;  /* 0x0000ea00ff107b82 */ /* 0x002e700000000a00 */
[----:B------:R-:W2:Y:S01]  /*0220*/  LDC.64 R6, c[0x0][0x3a0] ;  /* 0x0000e800ff067b82 */ /* 0x000ea20000000a00 */
[----:B-1----:R-:W-:-:S05]  /*0230*/  IMAD.WIDE R16, R14, 0x8, R16 ;  /* 0x000000080e107825 */ /* 0x002fca00078e0210 */
[----:B------:R-:W3:Y:S01]  /*0240*/  LDG.E.64 R18, desc[UR4][R16.64] ;  /* 0x0000000410127981 */ /* 0x000ee2000c1e1b00 */
[----:B--2---:R-:W-:-:S05]  /*0250*/  IMAD.WIDE R6, R13, 0x8, R6 ;  /* 0x000000080d067825 */ /* 0x004fca00078e0206 */
[----:B------:R-:W3:Y:S02]  /*0260*/  LDG.E.64 R20, desc[UR4][R6.64] ;  /* 0x0000000406147981 */ /* 0x000ee4000c1e1b00 */
[----:B---3--:R-:W-:Y:S01]  /*0270*/  DFMA R18, R18, R20, R10 ;  /* 0x000000141212722b */ /* 0x008fe2000000000a */
[----:B------:R-:W-:-:S06]  /*0280*/  IMAD.WIDE R10, R3, 0x8, R16 ;  /* 0x00000008030a7825 */ /* 0x000fcc00078e0210 */
[----:B------:R1:W-:Y:S04]  /*0290*/  STG.E.64 desc[UR4][R4.64], R18 ;  /* 0x0000001204007986 */ /* 0x0003e8000c101b04 */
[----:B------:R-:W2:Y:S04]  /*02a0*/  LDG.E.64 R22, desc[UR4][R10.64] ;  /* 0x000000040a167981 */ /* 0x000ea8000c1e1b00 */
[----:B------:R-:W2:Y:S02]  /*02b0*/  LDG.E.64 R20, desc[UR4][R6.64+0x8] ;  /* 0x0000080406147981 */ /* 0x000ea4000c1e1b00 */
[----:B--2---:R-:W-:Y:S01]  /*02c0*/  DFMA R22, R22, R20, R18 ;  /* 0x000000141616722b */ /* 0x004fe20000000012 */
        /* <DEDUP_REMOVED lines=8> */
[----:B------:R-:W2:Y:S01]  /*0350*/  LDG.E.64 R10, desc[UR4][R6.64+0x18] ;  /* 0x00001804060a7981 */ /* 0x000ea2000c1e1b00 */
[----:B------:R-:W-:-:S04]  /*0360*/  IADD3 R12, PT, PT, R12, 0x4, RZ ;  /* 0x000000040c0c7810 */ /* 0x000fc80007ffe0ff */
[----:B------:R-:W-:Y:S01]  /*0370*/  ISETP.NE.AND P1, PT, R12, RZ, PT ;  /* 0x000000ff0c00720c */ /* 0x000fe20003f25270 */
[----:B------:R-:W-:Y:S01]  /*0380*/  IMAD R14, R3, 0x4, R14 ;  /* 0x00000004030e7824 */ /* 0x000fe200078e020e */
[----:B------:R-:W-:Y:S01]  /*0390*/  IADD3 R13, PT, PT, R13, 0x4, RZ ;  /* 0x000000040d0d7810 */ /* 0x000fe20007ffe0ff */
[----:B--2---:R-:W-:-:S07]  /*03a0*/  DFMA R10, R24, R10, R16 ;  /* 0x0000000a180a722b */ /* 0x004fce0000000010 */
[----:B------:R1:W-:Y:S03]  /*03b0*/  STG.E.64 desc[UR4][R4.64], R10 ;  /* 0x0000000a04007986 */ /* 0x0003e6000c101b04 */
[----:B------:R-:W-:Y:S05]  /*03c0*/  @P1 BRA `(.L_x_9) ;  /* 0xfffffffc00901947 */ /* 0x000fea000383ffff */
.L_x_8:
[----:B------:R-:W-:Y:S05]  /*03d0*/  BSYNC.RECONVERGENT B0 ;  /* 0x0000000000007941 */ /* 0x000fea0003800200 */
.L_x_7:
[----:B------:R-:W-:Y:S05]  /*03e0*/  @!P0 EXIT ;  /* 0x000000000000894d */ /* 0x000fea0003800000 */
[----:B------:R-:W2:Y:S01]  /*03f0*/  LDC.64 R12, c[0x0][0x3a0] ;  /* 0x0000e800ff0c7b82 */ /* 0x000ea20000000a00 */
[----:B-1----:R-:W-:Y:S01]  /*0400*/  IMAD.IADD R17, R9, 0x1, R0 ;  /* 0x0000000109117824 */ /* 0x002fe200078e0200 */
[----:B------:R-:W-:Y:S01]  /*0410*/  IADD3 R2, PT, PT, -R2, RZ, RZ ;  /* 0x000000ff02027210 */ /* 0x000fe20007ffe1ff */
[----:B------:R-:W-:-:S05]  /*0420*/  IMAD R0, R0, R3, R8 ;  /* 0x0000000300007224 */ /* 0x000fca00078e0208 */
[----:B------:R-:W1:Y:S02]  /*0430*/  LDC.64 R6, c[0x0][0x3a8] ;  /* 0x0000ea00ff067b82 */ /* 0x000e640000000a00 */
.L_x_10:
[----:B--2---:R-:W-:-:S04]  /*0440*/  IMAD.WIDE R8, R17, 0x8, R12 ;  /* 0x0000000811087825 */ /* 0x004fc800078e020c */
[----:B-1----:R-:W-:Y:S02]  /*0450*/  IMAD.WIDE R14, R0, 0x8, R6 ;  /* 0x00000008000e7825 */ /* 0x002fe400078e0206 */
[----:B------:R-:W2:Y:S04]  /*0460*/  LDG.E.64 R8, desc[UR4][R8.64] ;  /* 0x0000000408087981 */ /* 0x000ea8000c1e1b00 */
[----:B------:R-:W2:Y:S01]  /*0470*/  LDG.E.64 R14, desc[UR4][R14.64] ;  /* 0x000000040e0e7981 */ /* 0x000ea2000c1e1b00 */
[----:B------:R-:W-:Y:S01]  /*0480*/  VIADD R2, R2, 0x1 ;  /* 0x0000000102027836 */ /* 0x000fe20000000000 */
[----:B------:R-:W-:Y:S01]  /*0490*/  IADD3 R17, PT, PT, R17, 0x1, RZ ;  /* 0x0000000111117810 */ /* 0x000fe20007ffe0ff */
[----:B------:R-:W-:-:S03]  /*04a0*/  IMAD.IADD R0, R0, 0x1, R3 ;  /* 0x0000000100007824 */ /* 0x000fc600078e0203 */
[----:B------:R-:W-:Y:S01]  /*04b0*/  ISETP.NE.AND P0, PT, R2, RZ, PT ;  /* 0x000000ff0200720c */ /* 0x000fe20003f05270 */
[----:B--23--:R-:W-:-:S07]  /*04c0*/  DFMA R10, R14, R8, R10 ;  /* 0x000000080e0a722b */ /* 0x00cfce000000000a */
[----:B------:R3:W-:Y:S05]  /*04d0*/  STG.E.64 desc[UR4][R4.64], R10 ;  /* 0x0000000a04007986 */ /* 0x0007ea000c101b04 */
[----:B------:R-:W-:Y:S05]  /*04e0*/  @P0 BRA `(.L_x_10) ;  /* 0xfffffffc00d40947 */ /* 0x000fea000383ffff */
[----:B------:R-:W-:Y:S05]  /*04f0*/  EXIT ;  /* 0x000000000000794d */ /* 0x000fea0003800000 */
.L_x_11:
        /* <DEDUP_REMOVED lines=16> */
.L_x_14:


//--------------------- .nv.shared.reserved.0     --------------------------
	.section	.nv.shared.reserved.0,"aw",@nobits
	.weak		__nv_reservedSMEM_offset_0_alias
	.size		__nv_reservedSMEM_offset_0_alias, 0, 64
	.other		__nv_reservedSMEM_offset_0_alias,@"STO_CUDA_RESERVED_SHARED STV_DEFAULT"
__nv_reservedSMEM_offset_0_alias:
	.zero		0
	.zero		64


//--------------------- .nv.constant0._Z10kernel_sumiiddPdS_S_S_ --------------------------
	.section	.nv.constant0._Z10kernel_sumiiddPdS_S_S_,"a",@progbits
	.sectionflags	@""
	.align	4
.nv.constant0._Z10kernel_sumiiddPdS_S_S_:
	.zero		952


//--------------------- .nv.constant0._Z8kernel_CiiddPdS_S_S_ --------------------------
	.section	.nv.constant0._Z8kernel_CiiddPdS_S_S_,"a",@progbits
	.sectionflags	@""
	.align	4
.nv.constant0._Z8kernel_CiiddPdS_S_S_:
	.zero		952


//--------------------- .nv.constant0._Z10kernel_tmpiiddPdS_S_S_ --------------------------
	.section	.nv.constant0._Z10kernel_tmpiiddPdS_S_S_,"a",@progbits
	.sectionflags	@""
	.align	4
.nv.constant0._Z10kernel_tmpiiddPdS_S_S_:
	.zero		952


//--------------------- SYMBOLS --------------------------

	.type		.nv.reservedSmem.offset0,@object
	.size		.nv.reservedSmem.offset0,0x4
